//
// Generated by NVIDIA NVVM Compiler
//
// Compiler Build ID: CL-36424714
// Cuda compilation tools, release 13.0, V13.0.88
// Based on NVVM 20.0.0
//

.version 9.0
.target sm_100
.address_size 64

	// .globl	_Z4move4View

.visible .entry _Z4move4View(
	.param .align 8 .b8 _Z4move4View_param_0[32]
)
{
	.reg .pred 	%p<2>;
	.reg .b32 	%r<8>;
	.reg .b64 	%rd<17>;
	.reg .b64 	%fd<11>;

	ld.param.u64 	%rd3, [_Z4move4View_param_0+24];
	ld.param.u64 	%rd2, [_Z4move4View_param_0+16];
	ld.param.u64 	%rd1, [_Z4move4View_param_0+8];
	ld.param.u32 	%r3, [_Z4move4View_param_0];
	mov.u32 	%r4, %ctaid.x;
	mov.u32 	%r5, %ntid.x;
	mov.u32 	%r6, %tid.x;
	mad.lo.s32 	%r2, %r4, %r5, %r6;
	setp.ge.s32 	%p1, %r2, %r3;
	@%p1 bra 	$L__BB0_2;
	cvta.to.global.u64 	%rd4, %rd2;
	cvta.to.global.u64 	%rd5, %rd1;
	mul.wide.s32 	%rd6, %r2, 8;
	add.s64 	%rd7, %rd5, %rd6;
	mul.wide.s32 	%rd8, %r3, 8;
	add.s64 	%rd9, %rd7, %rd8;
	shl.b32 	%r7, %r3, 1;
	add.s64 	%rd10, %rd4, %rd6;
	add.s64 	%rd11, %rd10, %rd8;
	mul.wide.s32 	%rd12, %r7, 8;
	add.s64 	%rd13, %rd7, %rd12;
	add.s64 	%rd14, %rd10, %rd12;
	cvta.to.global.u64 	%rd15, %rd3;
	add.s64 	%rd16, %rd15, %rd6;
	ld.global.f64 	%fd1, [%rd16];
	ld.global.f64 	%fd2, [%rd10];
	ld.global.f64 	%fd3, [%rd7];
	fma.rn.f64 	%fd4, %fd1, %fd2, %fd3;
	st.global.f64 	[%rd7], %fd4;
	ld.global.f64 	%fd5, [%rd11];
	ld.global.f64 	%fd6, [%rd9];
	fma.rn.f64 	%fd7, %fd1, %fd5, %fd6;
	st.global.f64 	[%rd9], %fd7;
	ld.global.f64 	%fd8, [%rd14];
	ld.global.f64 	%fd9, [%rd13];
	fma.rn.f64 	%fd10, %fd1, %fd8, %fd9;
	st.global.f64 	[%rd13], %fd10;
$L__BB0_2:
	ret;

}


// ===== COMPILED SASS (sm_100) =====

	.target	sm_100

	.elftype	@"ET_EXEC"


//--------------------- .note.nv.tkinfo           --------------------------
	.section	.note.nv.tkinfo,"",@"SHT_NOTE"
	.sectionflags	@"SHF_NOTE_NV_TKINFO"
	.tkinfo
        /*0018*/ 	.word	0x00000002
        /*0030*/ 	.string	""
        /*0030*/ 	.string	"ptxas"
        /*0030*/ 	.string	"Cuda compilation tools, release 13.0, V13.0.88"
        /*0030*/ 	.string	"Build cuda_13.0.r13.0/compiler.36424714_0"
        /*0030*/ 	.string	"-arch sm_100 -m 64 "



//--------------------- .note.nv.cuinfo           --------------------------
	.section	.note.nv.cuinfo,"",@"SHT_NOTE"
	.sectionflags	@"SHF_NOTE_NV_CUINFO"
        /*0018*/ 	.short	0x0002
        /*001a*/ 	.short	0x0064
        /*001c*/ 	.short	0x0082
	.zero		2


//--------------------- .nv.info                  --------------------------
	.section	.nv.info,"",@"SHT_CUDA_INFO"
	.align	4


	//----- nvinfo : EIATTR_REGCOUNT
	.align		4
        /*0000*/ 	.byte	0x04, 0x2f
        /*0002*/ 	.short	(.L_1 - .L_0)
	.align		4
.L_0:
        /*0004*/ 	.word	index@(_Z4move4View)
        /*0008*/ 	.word	0x00000016


	//----- nvinfo : EIATTR_FRAME_SIZE
	.align		4
.L_1:
        /*000c*/ 	.byte	0x04, 0x11
        /*000e*/ 	.short	(.L_3 - .L_2)
	.align		4
.L_2:
        /*0010*/ 	.word	index@(_Z4move4View)
        /*0014*/ 	.word	0x00000000


	//----- nvinfo : EIATTR_MIN_STACK_SIZE
	.align		4
.L_3:
        /*0018*/ 	.byte	0x04, 0x12
        /*001a*/ 	.short	(.L_5 - .L_4)
	.align		4
.L_4:
        /*001c*/ 	.word	index@(_Z4move4View)
        /*0020*/ 	.word	0x00000000
.L_5:


//--------------------- .nv.compat                --------------------------
	.section	.nv.compat,"",@"SHT_CUDA_COMPAT_INFO"
	.align	4
        /*0000*/ 	.byte	0x02, 0x09, 0x00, 0x00, 0x02, 0x02, 0x01, 0x00, 0x02, 0x05, 0x05, 0x00, 0x03, 0x07, 0x01, 0x01
        /*0010*/ 	.byte	0x02, 0x03, 0x00, 0x00, 0x02, 0x06, 0x01, 0x00, 0x04, 0x0b, 0x08, 0x00, 0x01, 0x00, 0x00, 0x00
        /*0020*/ 	.byte	0x00, 0x00, 0x00, 0x00


//--------------------- .nv.info._Z4move4View     --------------------------
	.section	.nv.info._Z4move4View,"",@"SHT_CUDA_INFO"
	.sectionflags	@""
	.align	4


	//----- nvinfo : EIATTR_CUDA_API_VERSION
	.align		4
        /*0000*/ 	.byte	0x04, 0x37
        /*0002*/ 	.short	(.L_7 - .L_6)
.L_6:
        /*0004*/ 	.word	0x00000082


	//----- nvinfo : EIATTR_KPARAM_INFO
	.align		4
.L_7:
        /*0008*/ 	.byte	0x04, 0x17
        /*000a*/ 	.short	(.L_9 - .L_8)
.L_8:
        /*000c*/ 	.word	0x00000000
        /*0010*/ 	.short	0x0000
        /*0012*/ 	.short	0x0000
        /*0014*/ 	.byte	0x00, 0xf0, 0x81, 0x00


	//----- nvinfo : EIATTR_SPARSE_MMA_MASK
	.align		4
.L_9:
        /*0018*/ 	.byte	0x03, 0x50
        /*001a*/ 	.short	0x0000


	//----- nvinfo : EIATTR_MAXREG_COUNT
	.align		4
        /*001c*/ 	.byte	0x03, 0x1b
        /*001e*/ 	.short	0x00ff


	//----- nvinfo : EIATTR_MERCURY_ISA_VERSION
	.align		4
        /*0020*/ 	.byte	0x03, 0x5f
        /*0022*/ 	.short	0x0101


	//----- nvinfo : EIATTR_VRC_CTA_INIT_COUNT
	.align		4
        /*0024*/ 	.byte	0x02, 0x4a
	.zero		1
	.zero		1


	//----- nvinfo : EIATTR_EXIT_INSTR_OFFSETS
	.align		4
        /*0028*/ 	.byte	0x04, 0x1c
        /*002a*/ 	.short	(.L_11 - .L_10)


	//   ....[0]....
.L_10:
        /*002c*/ 	.word	0x00000070


	//   ....[1]....
        /*0030*/ 	.word	0x00000210


	//----- nvinfo : EIATTR_CBANK_PARAM_SIZE
	.align		4
.L_11:
        /*0034*/ 	.byte	0x03, 0x19
        /*0036*/ 	.short	0x0020


	//----- nvinfo : EIATTR_PARAM_CBANK
	.align		4
        /*0038*/ 	.byte	0x04, 0x0a
        /*003a*/ 	.short	(.L_13 - .L_12)
	.align		4
.L_12:
        /*003c*/ 	.word	index@(.nv.constant0._Z4move4View)
        /*0040*/ 	.short	0x0380
        /*0042*/ 	.short	0x0020


	//----- nvinfo : EIATTR_SW_WAR
	.align		4
.L_13:
        /*0044*/ 	.byte	0x04, 0x36
        /*0046*/ 	.short	(.L_15 - .L_14)
.L_14:
        /*0048*/ 	.word	0x00000008
.L_15:


//--------------------- .nv.callgraph             --------------------------
	.section	.nv.callgraph,"",@"SHT_CUDA_CALLGRAPH"
	.align	4
	.sectionentsize	8
	.align		4
        /*0000*/ 	.word	0x00000000
	.align		4
        /*0004*/ 	.word	0xffffffff
	.align		4
        /*0008*/ 	.word	0x00000000
	.align		4
        /*000c*/ 	.word	0xfffffffe
	.align		4
        /*0010*/ 	.word	0x00000000
	.align		4
        /*0014*/ 	.word	0xfffffffd
	.align		4
        /*0018*/ 	.word	0x00000000
	.align		4
        /*001c*/ 	.word	0xfffffffc


//--------------------- .text._Z4move4View        --------------------------
	.section	.text._Z4move4View,"ax",@progbits
	.align	128
        .global         _Z4move4View
        .type           _Z4move4View,@function
        .size           _Z4move4View,(.L_x_1 - _Z4move4View)
        .other          _Z4move4View,@"STO_CUDA_ENTRY STV_DEFAULT"
_Z4move4View:
.text._Z4move4View:
[----:B------:R-:W-:Y:S01]  /*0000*/  LDC R1, c[0x0][0x37c] ;  /* 0x0000df00ff017b82 */ /* 0x000fe20000000800 */
[----:B------:R-:W0:Y:S07]  /*0010*/  S2R R0, SR_TID.X ;  /* 0x0000000000007919 */ /* 0x000e2e0000002100 */
[----:B------:R-:W0:Y:S08]  /*0020*/  S2UR UR4, SR_CTAID.X ;  /* 0x00000000000479c3 */ /* 0x000e300000002500 */
[----:B------:R-:W0:Y:S08]  /*0030*/  LDC R11, c[0x0][0x360] ;  /* 0x0000d800ff0b7b82 */ /* 0x000e300000000800 */
[----:B------:R-:W1:Y:S01]  /*0040*/  LDC R7, c[0x0][0x380] ;  /* 0x0000e000ff077b82 */ /* 0x000e620000000800 */
[----:B0-----:R-:W-:-:S05]  /*0050*/  IMAD R11, R11, UR4, R0 ;  /* 0x000000040b0b7c24 */ /* 0x001fca000f8e0200 */
[----:B-1----:R-:W-:-:S13]  /*0060*/  ISETP.GE.AND P0, PT, R11, R7, PT ;  /* 0x000000070b00720c */ /* 0x002fda0003f06270 */
[----:B------:R-:W-:Y:S05]  /*0070*/  @P0 EXIT ;  /* 0x000000000000094d */ /* 0x000fea0003800000 */
[----:B------:R-:W0:Y:S01]  /*0080*/  LDC.64 R2, c[0x0][0x398] ;  /* 0x0000e600ff027b82 */ /* 0x000e220000000a00 */
[----:B------:R-:W1:Y:S07]  /*0090*/  LDCU.64 UR4, c[0x0][0x358] ;  /* 0x00006b00ff0477ac */ /* 0x000e6e0008000a00 */
[----:B------:R-:W2:Y:S08]  /*00a0*/  LDC.64 R4, c[0x0][0x388] ;  /* 0x0000e200ff047b82 */ /* 0x000eb00000000a00 */
[----:B------:R-:W3:Y:S01]  /*00b0*/  LDC.64 R8, c[0x0][0x390] ;  /* 0x0000e400ff087b82 */ /* 0x000ee20000000a00 */
[----:B0-----:R-:W-:-:S06]  /*00c0*/  IMAD.WIDE R2, R11, 0x8, R2 ;  /* 0x000000080b027825 */ /* 0x001fcc00078e0202 */
[----:B-1----:R-:W4:Y:S01]  /*00d0*/  LDG.E.64 R2, desc[UR4][R2.64] ;  /* 0x0000000402027981 */ /* 0x002f22000c1e1b00 */
[----:B--2---:R-:W-:-:S05]  /*00e0*/  IMAD.WIDE R4, R11, 0x8, R4 ;  /* 0x000000080b047825 */ /* 0x004fca00078e0204 */
[----:B------:R-:W4:Y:S01]  /*00f0*/  LDG.E.64 R12, desc[UR4][R4.64] ;  /* 0x00000004040c7981 */ /* 0x000f22000c1e1b00 */
[----:B---3--:R-:W-:-:S05]  /*0100*/  IMAD.WIDE R8, R11, 0x8, R8 ;  /* 0x000000080b087825 */ /* 0x008fca00078e0208 */
[----:B------:R-:W4:Y:S02]  /*0110*/  LDG.E.64 R10, desc[UR4][R8.64] ;  /* 0x00000004080a7981 */ /* 0x000f24000c1e1b00 */
[----:B----4-:R-:W-:Y:S01]  /*0120*/  DFMA R16, R2, R10, R12 ;  /* 0x0000000a0210722b */ /* 0x010fe2000000000c */
[----:B------:R-:W-:-:S04]  /*0130*/  IMAD.WIDE R12, R7, 0x8, R8 ;  /* 0x00000008070c7825 */ /* 0x000fc800078e0208 */
[C---:B------:R-:W-:Y:S02]  /*0140*/  IMAD.WIDE R10, R7.reuse, 0x8, R4 ;  /* 0x00000008070a7825 */ /* 0x040fe400078e0204 */
[----:B------:R-:W-:Y:S04]  /*0150*/  STG.E.64 desc[UR4][R4.64], R16 ;  /* 0x0000001004007986 */ /* 0x000fe8000c101b04 */
[----:B------:R-:W2:Y:S04]  /*0160*/  LDG.E.64 R12, desc[UR4][R12.64] ;  /* 0x000000040c0c7981 */ /* 0x000ea8000c1e1b00 */
[----:B------:R-:W2:Y:S01]  /*0170*/  LDG.E.64 R14, desc[UR4][R10.64] ;  /* 0x000000040a0e7981 */ /* 0x000ea2000c1e1b00 */
[----:B------:R-:W-:Y:S01]  /*0180*/  SHF.L.U32 R7, R7, 0x1, RZ ;  /* 0x0000000107077819 */ /* 0x000fe200000006ff */
[----:B--2---:R-:W-:-:S04]  /*0190*/  DFMA R18, R2, R12, R14 ;  /* 0x0000000c0212722b */ /* 0x004fc8000000000e */
[----:B------:R-:W-:-:S04]  /*01a0*/  IMAD.WIDE R14, R7, 0x8, R8 ;  /* 0x00000008070e7825 */ /* 0x000fc800078e0208 */
[----:B------:R-:W-:Y:S01]  /*01b0*/  IMAD.WIDE R6, R7, 0x8, R4 ;  /* 0x0000000807067825 */ /* 0x000fe200078e0204 */
[----:B------:R-:W-:Y:S04]  /*01c0*/  STG.E.64 desc[UR4][R10.64], R18 ;  /* 0x000000120a007986 */ /* 0x000fe8000c101b04 */
[----:B------:R-:W2:Y:S04]  /*01d0*/  LDG.E.64 R14, desc[UR4][R14.64] ;  /* 0x000000040e0e7981 */ /* 0x000ea8000c1e1b00 */
[----:B------:R-:W2:Y:S02]  /*01e0*/  LDG.E.64 R8, desc[UR4][R6.64] ;  /* 0x0000000406087981 */ /* 0x000ea4000c1e1b00 */
[----:B--2---:R-:W-:-:S07]  /*01f0*/  DFMA R8, R2, R14, R8 ;  /* 0x0000000e0208722b */ /* 0x004fce0000000008 */
[----:B------:R-:W-:Y:S01]  /*0200*/  STG.E.64 desc[UR4][R6.64], R8 ;  /* 0x0000000806007986 */ /* 0x000fe2000c101b04 */
[----:B------:R-:W-:Y:S05]  /*0210*/  EXIT ;  /* 0x000000000000794d */ /* 0x000fea0003800000 */
.L_x_0:
[----:B------:R-:W-:-:S00]  /*0220*/  BRA `(.L_x_0) ;  /* 0xfffffffc00fc7947 */ /* 0x000fc0000383ffff */
[----:B------:R-:W-:-:S00]  /*0230*/  NOP ;  /* 0x0000000000007918 */ /* 0x000fc00000000000 */
        /* <DEDUP_REMOVED lines=12> */
.L_x_1:


//--------------------- .nv.shared.reserved.0     --------------------------
	.section	.nv.shared.reserved.0,"aw",@nobits
	.weak		__nv_reservedSMEM_offset_0_alias
	.size		__nv_reservedSMEM_offset_0_alias, 0, 64
	.other		__nv_reservedSMEM_offset_0_alias,@"STO_CUDA_RESERVED_SHARED STV_DEFAULT"
__nv_reservedSMEM_offset_0_alias:
	.zero		0
	.zero		64


//--------------------- .nv.constant0._Z4move4View --------------------------
	.section	.nv.constant0._Z4move4View,"a",@progbits
	.sectionflags	@""
	.align	4
.nv.constant0._Z4move4View:
	.zero		928


//--------------------- SYMBOLS --------------------------

	.type		.nv.reservedSmem.offset0,@object
	.size		.nv.reservedSmem.offset0,0x4
